//
// Generated by NVIDIA NVVM Compiler
//
// Compiler Build ID: CL-36424714
// Cuda compilation tools, release 13.0, V13.0.88
// Based on NVVM 20.0.0
//

.version 9.0
.target sm_100
.address_size 64

	// .globl	_Z5hellov
.extern .func  (.param .b32 func_retval0) vprintf
(
	.param .b64 vprintf_param_0,
	.param .b64 vprintf_param_1
)
;
.global .align 1 .b8 $str[7] = {72, 101, 108, 108, 111, 32};
.global .align 1 .b8 $str$1[7] = {87, 111, 114, 108, 100, 32};

.visible .entry _Z5hellov()
{
	.reg .pred 	%p<2>;
	.reg .b32 	%r<6>;
	.reg .b64 	%rd<5>;

	mov.u32 	%r1, %tid.x;
	setp.ne.s32 	%p1, %r1, 0;
	@%p1 bra 	$L__BB0_2;
	mov.u64 	%rd3, $str;
	cvta.global.u64 	%rd4, %rd3;
	{ // callseq 1, 0
	.param .b64 param0;
	st.param.b64 	[param0], %rd4;
	.param .b64 param1;
	st.param.b64 	[param1], 0;
	.param .b32 retval0;
	call.uni (retval0), 
	vprintf, 
	(
	param0, 
	param1
	);
	ld.param.b32 	%r4, [retval0];
	} // callseq 1
	bra.uni 	$L__BB0_3;
$L__BB0_2:
	mov.u64 	%rd1, $str$1;
	cvta.global.u64 	%rd2, %rd1;
	{ // callseq 0, 0
	.param .b64 param0;
	st.param.b64 	[param0], %rd2;
	.param .b64 param1;
	st.param.b64 	[param1], 0;
	.param .b32 retval0;
	call.uni (retval0), 
	vprintf, 
	(
	param0, 
	param1
	);
	ld.param.b32 	%r2, [retval0];
	} // callseq 0
$L__BB0_3:
	ret;

}


// ===== COMPILED SASS (sm_100) =====

	.target	sm_100

	.elftype	@"ET_EXEC"


//--------------------- .note.nv.tkinfo           --------------------------
	.section	.note.nv.tkinfo,"",@"SHT_NOTE"
	.sectionflags	@"SHF_NOTE_NV_TKINFO"
	.tkinfo
        /*0018*/ 	.word	0x00000002
        /*0030*/ 	.string	""
        /*0030*/ 	.string	"ptxas"
        /*0030*/ 	.string	"Cuda compilation tools, release 13.0, V13.0.88"
        /*0030*/ 	.string	"Build cuda_13.0.r13.0/compiler.36424714_0"
        /*0030*/ 	.string	"-arch sm_100 -m 64 "



//--------------------- .note.nv.cuinfo           --------------------------
	.section	.note.nv.cuinfo,"",@"SHT_NOTE"
	.sectionflags	@"SHF_NOTE_NV_CUINFO"
        /*0018*/ 	.short	0x0002
        /*001a*/ 	.short	0x0064
        /*001c*/ 	.short	0x0082
	.zero		2


//--------------------- .nv.info                  --------------------------
	.section	.nv.info,"",@"SHT_CUDA_INFO"
	.align	4


	//----- nvinfo : EIATTR_REGCOUNT
	.align		4
        /*0000*/ 	.byte	0x04, 0x2f
        /*0002*/ 	.short	(.L_3 - .L_2)
	.align		4
.L_2:
        /*0004*/ 	.word	index@(_Z5hellov)
        /*0008*/ 	.word	0x00000018


	//----- nvinfo : EIATTR_FRAME_SIZE
	.align		4
.L_3:
        /*000c*/ 	.byte	0x04, 0x11
        /*000e*/ 	.short	(.L_5 - .L_4)
	.align		4
.L_4:
        /*0010*/ 	.word	index@(_Z5hellov)
        /*0014*/ 	.word	0x00000000


	//----- nvinfo : EIATTR_MIN_STACK_SIZE
	.align		4
.L_5:
        /*0018*/ 	.byte	0x04, 0x12
        /*001a*/ 	.short	(.L_7 - .L_6)
	.align		4
.L_6:
        /*001c*/ 	.word	index@(_Z5hellov)
        /*0020*/ 	.word	0x00000000
.L_7:


//--------------------- .nv.compat                --------------------------
	.section	.nv.compat,"",@"SHT_CUDA_COMPAT_INFO"
	.align	4
        /*0000*/ 	.byte	0x02, 0x09, 0x00, 0x00, 0x02, 0x02, 0x01, 0x00, 0x02, 0x05, 0x05, 0x00, 0x03, 0x07, 0x01, 0x01
        /*0010*/ 	.byte	0x02, 0x03, 0x00, 0x00, 0x02, 0x06, 0x01, 0x00, 0x04, 0x0b, 0x08, 0x00, 0x09, 0x00, 0x00, 0x00
        /*0020*/ 	.byte	0x00, 0x00, 0x00, 0x00


//--------------------- .nv.info._Z5hellov        --------------------------
	.section	.nv.info._Z5hellov,"",@"SHT_CUDA_INFO"
	.sectionflags	@""
	.align	4


	//----- nvinfo : EIATTR_CUDA_API_VERSION
	.align		4
        /*0000*/ 	.byte	0x04, 0x37
        /*0002*/ 	.short	(.L_9 - .L_8)
.L_8:
        /*0004*/ 	.word	0x00000082


	//----- nvinfo : EIATTR_SPARSE_MMA_MASK
	.align		4
.L_9:
        /*0008*/ 	.byte	0x03, 0x50
        /*000a*/ 	.short	0x0000


	//----- nvinfo : EIATTR_MAXREG_COUNT
	.align		4
        /*000c*/ 	.byte	0x03, 0x1b
        /*000e*/ 	.short	0x00ff


	//----- nvinfo : EIATTR_EXTERNS
	.align		4
        /*0010*/ 	.byte	0x04, 0x0f
        /*0012*/ 	.short	(.L_11 - .L_10)


	//   ....[0]....
	.align		4
.L_10:
        /*0014*/ 	.word	index@(vprintf)


	//----- nvinfo : EIATTR_MERCURY_ISA_VERSION
	.align		4
.L_11:
        /*0018*/ 	.byte	0x03, 0x5f
        /*001a*/ 	.short	0x0101


	//----- nvinfo : EIATTR_VRC_CTA_INIT_COUNT
	.align		4
        /*001c*/ 	.byte	0x02, 0x4a
	.zero		1
	.zero		1


	//----- nvinfo : EIATTR_SYSCALL_OFFSETS
	.align		4
        /*0020*/ 	.byte	0x04, 0x46
        /*0022*/ 	.short	(.L_13 - .L_12)


	//   ....[0]....
.L_12:
        /*0024*/ 	.word	0x000000b0


	//   ....[1]....
        /*0028*/ 	.word	0x00000140


	//----- nvinfo : EIATTR_EXIT_INSTR_OFFSETS
	.align		4
.L_13:
        /*002c*/ 	.byte	0x04, 0x1c
        /*002e*/ 	.short	(.L_15 - .L_14)


	//   ....[0]....
.L_14:
        /*0030*/ 	.word	0x000000c0


	//   ....[1]....
        /*0034*/ 	.word	0x00000150


	//----- nvinfo : EIATTR_CRS_STACK_SIZE
	.align		4
.L_15:
        /*0038*/ 	.byte	0x04, 0x1e
        /*003a*/ 	.short	(.L_17 - .L_16)
.L_16:
        /*003c*/ 	.word	0x00000000


	//----- nvinfo : EIATTR_SW_WAR
	.align		4
.L_17:
        /*0040*/ 	.byte	0x04, 0x36
        /*0042*/ 	.short	(.L_19 - .L_18)
.L_18:
        /*0044*/ 	.word	0x00000008
.L_19:


//--------------------- .nv.callgraph             --------------------------
	.section	.nv.callgraph,"",@"SHT_CUDA_CALLGRAPH"
	.align	4
	.sectionentsize	8
	.align		4
        /*0000*/ 	.word	0x00000000
	.align		4
        /*0004*/ 	.word	0xffffffff
	.align		4
        /*0008*/ 	.word	index@(_Z5hellov)
	.align		4
        /*000c*/ 	.word	index@(vprintf)
	.align		4
        /*0010*/ 	.word	0x00000000
	.align		4
        /*0014*/ 	.word	0xfffffffe
	.align		4
        /*0018*/ 	.word	0x00000000
	.align		4
        /*001c*/ 	.word	0xfffffffd
	.align		4
        /*0020*/ 	.word	0x00000000
	.align		4
        /*0024*/ 	.word	0xfffffffc


//--------------------- .nv.constant4             --------------------------
	.section	.nv.constant4,"a",@progbits
	.align	8
	.align		8
.nv.constant4:
        /*0000*/ 	.dword	vprintf
	.align		8
        /*0008*/ 	.dword	$str
	.align		8
        /*0010*/ 	.dword	$str$1


//--------------------- .text._Z5hellov           --------------------------
	.section	.text._Z5hellov,"ax",@progbits
	.align	128
        .global         _Z5hellov
        .type           _Z5hellov,@function
        .size           _Z5hellov,(.L_x_4 - _Z5hellov)
        .other          _Z5hellov,@"STO_CUDA_ENTRY STV_DEFAULT"
_Z5hellov:
.text._Z5hellov:
[----:B------:R-:W0:Y:S01]  /*0000*/  LDC R1, c[0x0][0x37c] ;  /* 0x0000df00ff017b82 */ /* 0x000e220000000800 */
[----:B------:R-:W1:Y:S02]  /*0010*/  S2R R0, SR_TID.X ;  /* 0x0000000000007919 */ /* 0x000e640000002100 */
[----:B-1----:R-:W-:-:S13]  /*0020*/  ISETP.NE.AND P0, PT, R0, RZ, PT ;  /* 0x000000ff0000720c */ /* 0x002fda0003f05270 */
[----:B------:R-:W-:Y:S05]  /*0030*/  @P0 BRA `(.L_x_0) ;  /* 0x0000000000240947 */ /* 0x000fea0003800000 */
[----:B------:R-:W-:Y:S01]  /*0040*/  MOV R0, 0x0 ;  /* 0x0000000000007802 */ /* 0x000fe20000000f00 */
[----:B------:R-:W1:Y:S01]  /*0050*/  LDCU.64 UR4, c[0x4][0x8] ;  /* 0x01000100ff0477ac */ /* 0x000e620008000a00 */
[----:B------:R-:W-:Y:S02]  /*0060*/  CS2R R6, SRZ ;  /* 0x0000000000067805 */ /* 0x000fe4000001ff00 */
[----:B------:R2:W3:Y:S01]  /*0070*/  LDC.64 R2, c[0x4][R0] ;  /* 0x0100000000027b82 */ /* 0x0004e20000000a00 */
[----:B-1----:R-:W-:Y:S02]  /*0080*/  IMAD.U32 R4, RZ, RZ, UR4 ;  /* 0x00000004ff047e24 */ /* 0x002fe4000f8e00ff */
[----:B--2---:R-:W-:-:S07]  /*0090*/  IMAD.U32 R5, RZ, RZ, UR5 ;  /* 0x00000005ff057e24 */ /* 0x004fce000f8e00ff */
[----:B------:R-:W-:-:S07]  /*00a0*/  LEPC R20, `(.L_x_1) ;  /* 0x000000001014794e */ /* 0x000fce0000000000 */
[----:B0--3--:R-:W-:Y:S05]  /*00b0*/  CALL.ABS.NOINC R2 ;  /* 0x0000000002007343 */ /* 0x009fea0003c00000 */
.L_x_1:
[----:B------:R-:W-:Y:S05]  /*00c0*/  EXIT ;  /* 0x000000000000794d */ /* 0x000fea0003800000 */
.L_x_0:
        /* <DEDUP_REMOVED lines=8> */
.L_x_2:
[----:B------:R-:W-:Y:S05]  /*0150*/  EXIT ;  /* 0x000000000000794d */ /* 0x000fea0003800000 */
.L_x_3:
[----:B------:R-:W-:-:S00]  /*0160*/  BRA `(.L_x_3) ;  /* 0xfffffffc00fc7947 */ /* 0x000fc0000383ffff */
[----:B------:R-:W-:-:S00]  /*0170*/  NOP ;  /* 0x0000000000007918 */ /* 0x000fc00000000000 */
        /* <DEDUP_REMOVED lines=8> */
.L_x_4:


//--------------------- .nv.global.init           --------------------------
	.section	.nv.global.init,"aw",@progbits
.nv.global.init:
	.type		$str,@object
	.size		$str,($str$1 - $str)
$str:
        /*0000*/ 	.byte	0x48, 0x65, 0x6c, 0x6c, 0x6f, 0x20, 0x00
	.type		$str$1,@object
	.size		$str$1,(.L_1 - $str$1)
$str$1:
        /*0007*/ 	.byte	0x57, 0x6f, 0x72, 0x6c, 0x64, 0x20, 0x00
.L_1:


//--------------------- .nv.shared.reserved.0     --------------------------
	.section	.nv.shared.reserved.0,"aw",@nobits
	.weak		__nv_reservedSMEM_offset_0_alias
	.size		__nv_reservedSMEM_offset_0_alias, 0, 64
	.other		__nv_reservedSMEM_offset_0_alias,@"STO_CUDA_RESERVED_SHARED STV_DEFAULT"
__nv_reservedSMEM_offset_0_alias:
	.zero		0
	.zero		64


//--------------------- .nv.constant0._Z5hellov   --------------------------
	.section	.nv.constant0._Z5hellov,"a",@progbits
	.sectionflags	@""
	.align	4
.nv.constant0._Z5hellov:
	.zero		896


//--------------------- SYMBOLS --------------------------

	.type		.nv.reservedSmem.offset0,@object
	.size		.nv.reservedSmem.offset0,0x4
	.type		vprintf,@function
